.version 8.6
.target sm_86

.entry matmul_ptx (
  .param .u64 A,
  .param .u64 B,
  .param .u64 C,
  .param .u32 N,
  .param .u32 K,
  .param .u32 M
) {
  /*
  size_t row = blockDim.y * blockDim.y + threadIdx.y;
  size_t col = blockDim.x * blockDim.x + threadIdx.x;

  if (row >= N || col >= M)
    return;

  float sum = 0.0f;
  for (size_t i = 0; i < K; ++i) {
    sum += A[row * M + i] * B[i * M + col];
  }
  C[row * M + col] = sum;
  */
  // declare register
  .reg .u64 %A, %B, %C;
  .reg .u32 %N, %K, %M;
  .reg .u32 %row, %col;
  .reg .u64 %offset;
  .reg .u32 %reg; // general purpose u32 reg
  .reg .f32 %A_data, %B_data, %sum; // generall purpose f32 reg
  .reg .pred %pred1, %pred2; // general purpose predicate reg

  // load matrix size
  ld.param.u32 %N, [N];
  ld.param.u32 %K, [K];
  ld.param.u32 %M, [M];

  // %row = %ctaid.y * %ntid.y + %tid.y
  // %col = %ctaid.x * %ntid.x + %tid.x

  // calculate row
  mov.u32 %row, %ctaid.y;
  mov.u32 %reg, %ntid.y;
  mul.lo.u32 %row, %row, %reg;
  mov.u32 %reg, %tid.y;
  add.u32 %row, %row, %reg;

  // calculate col
  mov.u32 %col, %ctaid.x;
  mov.u32 %reg, %ntid.x;
  mul.lo.u32 %col, %col, %reg;
  mov.u32 %reg, %tid.x;
  add.u32 %col, %col, %reg;

  // (row >= N || col >= M)

  // calculate out of bound condition
  setp.ge.u32 %pred1, %row, %N;
  setp.ge.u32 %pred2, %col, %M;
  or.pred %pred1, %pred1, %pred2;

  // exit if out of bound
  @%pred1 bra EXIT;

  // load matrix addresses
  ld.param.u64 %A, [A];
  ld.param.u64 %B, [B];
  ld.param.u64 %C, [C];

  .reg .u32 %i;
  mov.u32 %i, 0;
  mov.f32 %sum, 0.0;
  // for (size_t i = 0; i < K; ++i)
  // A[row * M + i]
loop_start:
  setp.lt.u32 %pred1, %i, %K;
  @!%pred1 bra loop_end;

  // load A[row * M + i]
  mul.lo.u32 %reg, %row, %M;
  add.u32 %reg, %reg, %i;
  cvt.u64.u32 %offset, %reg;
  mul.lo.u64 %offset, %offset, 4;
  add.u64 %A, %A, %offset;
  ld.global.f32 %A_data, [%A];

  // load B[i * M + col]
  mul.lo.u32 %reg, %i, %M;
  add.u32 %reg, %reg, %col;
  cvt.u64.u32 %offset, %reg;
  mul.lo.u64 %offset, %offset, 4;
  add.u64 %B, %B, %offset;
  ld.global.f32 %B_data, [%B];

  // calculate sum += A[row * M + i] * B[i * M + col]
  mul.f32 %A_data, %A_data, %B_data;
  add.f32 %sum, %sum, %A_data; 

  add.u32 %i, %i, 1;
  bra loop_start;
loop_end:

  // store sum in C[row * M + col]
  mov.u32 %reg, %row;
  mul.lo.u32 %reg, %reg, %M;
  add.u32 %reg, %reg, %col;
  cvt.u64.u32 %offset, %reg;
  mul.lo.u64 %offset, %offset, 4;
  add.u64 %C, %C, %offset;
  st.global.f32 [%C], %sum;

EXIT:
  ret;
}


// ===== COMPILED SASS (sm_100) =====

	.target	sm_100

	.elftype	@"ET_EXEC"


//--------------------- .note.nv.tkinfo           --------------------------
	.section	.note.nv.tkinfo,"",@"SHT_NOTE"
	.sectionflags	@"SHF_NOTE_NV_TKINFO"
	.tkinfo
        /*0018*/ 	.word	0x00000002
        /*0030*/ 	.string	""
        /*0030*/ 	.string	"ptxas"
        /*0030*/ 	.string	"Cuda compilation tools, release 13.0, V13.0.88"
        /*0030*/ 	.string	"Build cuda_13.0.r13.0/compiler.36424714_0"
        /*0030*/ 	.string	"-arch sm_100 "



//--------------------- .note.nv.cuinfo           --------------------------
	.section	.note.nv.cuinfo,"",@"SHT_NOTE"
	.sectionflags	@"SHF_NOTE_NV_CUINFO"
        /*0018*/ 	.short	0x0002
        /*001a*/ 	.short	0x0056
        /*001c*/ 	.short	0x0082
	.zero		2


//--------------------- .nv.info                  --------------------------
	.section	.nv.info,"",@"SHT_CUDA_INFO"
	.align	4


	//----- nvinfo : EIATTR_REGCOUNT
	.align		4
        /*0000*/ 	.byte	0x04, 0x2f
        /*0002*/ 	.short	(.L_1 - .L_0)
	.align		4
.L_0:
        /*0004*/ 	.word	index@(matmul_ptx)
        /*0008*/ 	.word	0x00000014


	//----- nvinfo : EIATTR_FRAME_SIZE
	.align		4
.L_1:
        /*000c*/ 	.byte	0x04, 0x11
        /*000e*/ 	.short	(.L_3 - .L_2)
	.align		4
.L_2:
        /*0010*/ 	.word	index@(matmul_ptx)
        /*0014*/ 	.word	0x00000000


	//----- nvinfo : EIATTR_MIN_STACK_SIZE
	.align		4
.L_3:
        /*0018*/ 	.byte	0x04, 0x12
        /*001a*/ 	.short	(.L_5 - .L_4)
	.align		4
.L_4:
        /*001c*/ 	.word	index@(matmul_ptx)
        /*0020*/ 	.word	0x00000000
.L_5:


//--------------------- .nv.compat                --------------------------
	.section	.nv.compat,"",@"SHT_CUDA_COMPAT_INFO"
	.align	4
        /*0000*/ 	.byte	0x02, 0x09, 0x00, 0x00, 0x02, 0x02, 0x01, 0x00, 0x02, 0x05, 0x05, 0x00, 0x03, 0x07, 0x01, 0x01
        /*0010*/ 	.byte	0x02, 0x03, 0x00, 0x00, 0x02, 0x06, 0x01, 0x00, 0x04, 0x0b, 0x08, 0x00, 0x09, 0x00, 0x00, 0x00
        /*0020*/ 	.byte	0x00, 0x00, 0x00, 0x00


//--------------------- .nv.info.matmul_ptx       --------------------------
	.section	.nv.info.matmul_ptx,"",@"SHT_CUDA_INFO"
	.sectionflags	@""
	.align	4


	//----- nvinfo : EIATTR_CUDA_API_VERSION
	.align		4
        /*0000*/ 	.byte	0x04, 0x37
        /*0002*/ 	.short	(.L_7 - .L_6)
.L_6:
        /*0004*/ 	.word	0x00000082


	//----- nvinfo : EIATTR_KPARAM_INFO
	.align		4
.L_7:
        /*0008*/ 	.byte	0x04, 0x17
        /*000a*/ 	.short	(.L_9 - .L_8)
.L_8:
        /*000c*/ 	.word	0x00000000
        /*0010*/ 	.short	0x0005
        /*0012*/ 	.short	0x0020
        /*0014*/ 	.byte	0x00, 0xf0, 0x11, 0x00


	//----- nvinfo : EIATTR_KPARAM_INFO
	.align		4
.L_9:
        /*0018*/ 	.byte	0x04, 0x17
        /*001a*/ 	.short	(.L_11 - .L_10)
.L_10:
        /*001c*/ 	.word	0x00000000
        /*0020*/ 	.short	0x0004
        /*0022*/ 	.short	0x001c
        /*0024*/ 	.byte	0x00, 0xf0, 0x11, 0x00


	//----- nvinfo : EIATTR_KPARAM_INFO
	.align		4
.L_11:
        /*0028*/ 	.byte	0x04, 0x17
        /*002a*/ 	.short	(.L_13 - .L_12)
.L_12:
        /*002c*/ 	.word	0x00000000
        /*0030*/ 	.short	0x0003
        /*0032*/ 	.short	0x0018
        /*0034*/ 	.byte	0x00, 0xf0, 0x11, 0x00


	//----- nvinfo : EIATTR_KPARAM_INFO
	.align		4
.L_13:
        /*0038*/ 	.byte	0x04, 0x17
        /*003a*/ 	.short	(.L_15 - .L_14)
.L_14:
        /*003c*/ 	.word	0x00000000
        /*0040*/ 	.short	0x0002
        /*0042*/ 	.short	0x0010
        /*0044*/ 	.byte	0x00, 0xf0, 0x21, 0x00


	//----- nvinfo : EIATTR_KPARAM_INFO
	.align		4
.L_15:
        /*0048*/ 	.byte	0x04, 0x17
        /*004a*/ 	.short	(.L_17 - .L_16)
.L_16:
        /*004c*/ 	.word	0x00000000
        /*0050*/ 	.short	0x0001
        /*0052*/ 	.short	0x0008
        /*0054*/ 	.byte	0x00, 0xf0, 0x21, 0x00


	//----- nvinfo : EIATTR_KPARAM_INFO
	.align		4
.L_17:
        /*0058*/ 	.byte	0x04, 0x17
        /*005a*/ 	.short	(.L_19 - .L_18)
.L_18:
        /*005c*/ 	.word	0x00000000
        /*0060*/ 	.short	0x0000
        /*0062*/ 	.short	0x0000
        /*0064*/ 	.byte	0x00, 0xf0, 0x21, 0x00


	//----- nvinfo : EIATTR_SPARSE_MMA_MASK
	.align		4
.L_19:
        /*0068*/ 	.byte	0x03, 0x50
        /*006a*/ 	.short	0x0000


	//----- nvinfo : EIATTR_MAXREG_COUNT
	.align		4
        /*006c*/ 	.byte	0x03, 0x1b
        /*006e*/ 	.short	0x00ff


	//----- nvinfo : EIATTR_MERCURY_ISA_VERSION
	.align		4
        /*0070*/ 	.byte	0x03, 0x5f
        /*0072*/ 	.short	0x0101


	//----- nvinfo : EIATTR_VRC_CTA_INIT_COUNT
	.align		4
        /*0074*/ 	.byte	0x02, 0x4a
	.zero		1
	.zero		1


	//----- nvinfo : EIATTR_EXIT_INSTR_OFFSETS
	.align		4
        /*0078*/ 	.byte	0x04, 0x1c
        /*007a*/ 	.short	(.L_21 - .L_20)


	//   ....[0]....
.L_20:
        /*007c*/ 	.word	0x000000d0


	//   ....[1]....
        /*0080*/ 	.word	0x00000300


	//----- nvinfo : EIATTR_CBANK_PARAM_SIZE
	.align		4
.L_21:
        /*0084*/ 	.byte	0x03, 0x19
        /*0086*/ 	.short	0x0024


	//----- nvinfo : EIATTR_PARAM_CBANK
	.align		4
        /*0088*/ 	.byte	0x04, 0x0a
        /*008a*/ 	.short	(.L_23 - .L_22)
	.align		4
.L_22:
        /*008c*/ 	.word	index@(.nv.constant0.matmul_ptx)
        /*0090*/ 	.short	0x0380
        /*0092*/ 	.short	0x0024


	//----- nvinfo : EIATTR_SW_WAR
	.align		4
.L_23:
        /*0094*/ 	.byte	0x04, 0x36
        /*0096*/ 	.short	(.L_25 - .L_24)
.L_24:
        /*0098*/ 	.word	0x00000008
.L_25:


//--------------------- .nv.callgraph             --------------------------
	.section	.nv.callgraph,"",@"SHT_CUDA_CALLGRAPH"
	.align	4
	.sectionentsize	8
	.align		4
        /*0000*/ 	.word	0x00000000
	.align		4
        /*0004*/ 	.word	0xffffffff
	.align		4
        /*0008*/ 	.word	0x00000000
	.align		4
        /*000c*/ 	.word	0xfffffffe
	.align		4
        /*0010*/ 	.word	0x00000000
	.align		4
        /*0014*/ 	.word	0xfffffffd
	.align		4
        /*0018*/ 	.word	0x00000000
	.align		4
        /*001c*/ 	.word	0xfffffffc


//--------------------- .text.matmul_ptx          --------------------------
	.section	.text.matmul_ptx,"ax",@progbits
	.align	128
.text.matmul_ptx:
        .type           matmul_ptx,@function
        .size           matmul_ptx,(.L_x_3 - matmul_ptx)
        .other          matmul_ptx,@"STO_CUDA_ENTRY STV_DEFAULT"
matmul_ptx:
[----:B------:R-:W-:Y:S01]  /*0000*/  LDC R1, c[0x0][0x37c] ;  /* 0x0000df00ff017b82 */ /* 0x000fe20000000800 */
[----:B------:R-:W0:Y:S07]  /*0010*/  S2R R3, SR_TID.X ;  /* 0x0000000000037919 */ /* 0x000e2e0000002100 */
[----:B------:R-:W1:Y:S01]  /*0020*/  LDC R9, c[0x0][0x364] ;  /* 0x0000d900ff097b82 */ /* 0x000e620000000800 */
[----:B------:R-:W2:Y:S01]  /*0030*/  LDCU UR8, c[0x0][0x3a0] ;  /* 0x00007400ff0877ac */ /* 0x000ea20008000800 */
[----:B------:R-:W1:Y:S01]  /*0040*/  S2R R2, SR_TID.Y ;  /* 0x0000000000027919 */ /* 0x000e620000002200 */
[----:B------:R-:W3:Y:S05]  /*0050*/  LDCU UR6, c[0x0][0x398] ;  /* 0x00007300ff0677ac */ /* 0x000eea0008000800 */
[----:B------:R-:W0:Y:S08]  /*0060*/  S2UR UR5, SR_CTAID.X ;  /* 0x00000000000579c3 */ /* 0x000e300000002500 */
[----:B------:R-:W0:Y:S08]  /*0070*/  LDC R0, c[0x0][0x360] ;  /* 0x0000d800ff007b82 */ /* 0x000e300000000800 */
[----:B------:R-:W1:Y:S01]  /*0080*/  S2UR UR4, SR_CTAID.Y ;  /* 0x00000000000479c3 */ /* 0x000e620000002600 */
[----:B0-----:R-:W-:-:S05]  /*0090*/  IMAD R0, R0, UR5, R3 ;  /* 0x0000000500007c24 */ /* 0x001fca000f8e0203 */
[----:B--2---:R-:W-:Y:S01]  /*00a0*/  ISETP.GE.U32.AND P0, PT, R0, UR8, PT ;  /* 0x0000000800007c0c */ /* 0x004fe2000bf06070 */
[----:B-1----:R-:W-:-:S05]  /*00b0*/  IMAD R9, R9, UR4, R2 ;  /* 0x0000000409097c24 */ /* 0x002fca000f8e0202 */
[----:B---3--:R-:W-:-:S13]  /*00c0*/  ISETP.GE.U32.OR P0, PT, R9, UR6, P0 ;  /* 0x0000000609007c0c */ /* 0x008fda0008706470 */
[----:B------:R-:W-:Y:S05]  /*00d0*/  @P0 EXIT ;  /* 0x000000000000094d */ /* 0x000fea0003800000 */
[----:B------:R-:W0:Y:S01]  /*00e0*/  LDCU UR9, c[0x0][0x39c] ;  /* 0x00007380ff0977ac */ /* 0x000e220008000800 */
[----:B------:R-:W1:Y:S01]  /*00f0*/  LDC.64 R2, c[0x0][0x390] ;  /* 0x0000e400ff027b82 */ /* 0x000e620000000a00 */
[----:B------:R-:W-:Y:S02]  /*0100*/  IMAD R5, R9, UR8, R0 ;  /* 0x0000000809057c24 */ /* 0x000fe4000f8e0200 */
[----:B------:R-:W-:Y:S01]  /*0110*/  HFMA2 R11, -RZ, RZ, 0, 0 ;  /* 0x00000000ff0b7431 */ /* 0x000fe200000001ff */
[----:B------:R-:W2:Y:S01]  /*0120*/  LDCU.64 UR6, c[0x0][0x358] ;  /* 0x00006b00ff0677ac */ /* 0x000ea20008000a00 */
[----:B0-----:R-:W-:Y:S01]  /*0130*/  UISETP.GT.U32.AND UP0, UPT, UR9, URZ, UPT ;  /* 0x000000ff0900728c */ /* 0x001fe2000bf04070 */
[----:B-1----:R-:W-:-:S08]  /*0140*/  IMAD.WIDE.U32 R2, R5, 0x4, R2 ;  /* 0x0000000405027825 */ /* 0x002fd000078e0002 */
[----:B--2---:R-:W-:Y:S05]  /*0150*/  BRA.U !UP0, `(.L_x_0) ;  /* 0x00000001085c7547 */ /* 0x004fea000b800000 */
[----:B------:R-:W0:Y:S01]  /*0160*/  LDCU.64 UR4, c[0x0][0x380] ;  /* 0x00007000ff0477ac */ /* 0x000e220008000a00 */
[----:B------:R-:W-:Y:S01]  /*0170*/  MOV R8, RZ ;  /* 0x000000ff00087202 */ /* 0x000fe20000000f00 */
[----:B------:R-:W1:Y:S01]  /*0180*/  LDCU.64 UR10, c[0x0][0x388] ;  /* 0x00007100ff0a77ac */ /* 0x000e620008000a00 */
[----:B0-----:R-:W-:Y:S02]  /*0190*/  MOV R4, UR4 ;  /* 0x0000000400047c02 */ /* 0x001fe40008000f00 */
[----:B------:R-:W-:Y:S01]  /*01a0*/  MOV R5, UR5 ;  /* 0x0000000500057c02 */ /* 0x000fe20008000f00 */
[----:B-1----:R-:W-:Y:S01]  /*01b0*/  IMAD.U32 R6, RZ, RZ, UR10 ;  /* 0x0000000aff067e24 */ /* 0x002fe2000f8e00ff */
[----:B------:R-:W-:-:S07]  /*01c0*/  MOV R17, UR11 ;  /* 0x0000000b00117c02 */ /* 0x000fce0008000f00 */
.L_x_1:
[----:B------:R-:W-:Y:S01]  /*01d0*/  IMAD R15, R8, UR8, R0 ;  /* 0x00000008080f7c24 */ /* 0x000fe2000f8e0200 */
[----:B------:R-:W-:Y:S01]  /*01e0*/  UMOV UR5, URZ ;  /* 0x000000ff00057c82 */ /* 0x000fe20008000000 */
[----:B------:R-:W-:Y:S01]  /*01f0*/  IMAD.MOV.U32 R7, RZ, RZ, R17 ;  /* 0x000000ffff077224 */ /* 0x000fe200078e0011 */
[----:B------:R-:W-:Y:S01]  /*0200*/  UMOV UR4, URZ ;  /* 0x000000ff00047c82 */ /* 0x000fe20008000000 */
[----:B------:R-:W-:Y:S02]  /*0210*/  IMAD R13, R9, UR8, R8 ;  /* 0x00000008090d7c24 */ /* 0x000fe4000f8e0208 */
[----:B------:R-:W-:-:S04]  /*0220*/  IMAD.WIDE.U32 R6, R15, 0x4, R6 ;  /* 0x000000040f067825 */ /* 0x000fc800078e0006 */
[----:B------:R-:W-:Y:S01]  /*0230*/  IMAD.WIDE.U32 R4, R13, 0x4, R4 ;  /* 0x000000040d047825 */ /* 0x000fe200078e0004 */
[----:B------:R-:W-:-:S04]  /*0240*/  IADD3 R17, PT, PT, R7, UR5, RZ ;  /* 0x0000000507117c10 */ /* 0x000fc8000fffe0ff */
[----:B------:R-:W-:Y:S01]  /*0250*/  IADD3 R5, PT, PT, R5, UR4, RZ ;  /* 0x0000000405057c10 */ /* 0x000fe2000fffe0ff */
[----:B------:R-:W-:-:S04]  /*0260*/  IMAD.MOV.U32 R7, RZ, RZ, R17 ;  /* 0x000000ffff077224 */ /* 0x000fc800078e0011 */
[----:B------:R-:W2:Y:S04]  /*0270*/  LDG.E R10, desc[UR6][R4.64] ;  /* 0x00000006040a7981 */ /* 0x000ea8000c1e1900 */
[----:B------:R-:W2:Y:S01]  /*0280*/  LDG.E R7, desc[UR6][R6.64] ;  /* 0x0000000606077981 */ /* 0x000ea2000c1e1900 */
[----:B------:R-:W-:-:S04]  /*0290*/  IADD3 R8, PT, PT, R8, 0x1, RZ ;  /* 0x0000000108087810 */ /* 0x000fc80007ffe0ff */
[----:B------:R-:W-:Y:S01]  /*02a0*/  ISETP.GE.U32.AND P0, PT, R8, UR9, PT ;  /* 0x0000000908007c0c */ /* 0x000fe2000bf06070 */
[----:B--2---:R-:W-:-:S12]  /*02b0*/  FFMA R11, R10, R7, R11 ;  /* 0x000000070a0b7223 */ /* 0x004fd8000000000b */
[----:B------:R-:W-:Y:S05]  /*02c0*/  @!P0 BRA `(.L_x_1) ;  /* 0xfffffffc00c08947 */ /* 0x000fea000383ffff */
.L_x_0:
[----:B------:R-:W-:Y:S02]  /*02d0*/  UMOV UR4, URZ ;  /* 0x000000ff00047c82 */ /* 0x000fe40008000000 */
[----:B------:R-:W-:-:S05]  /*02e0*/  IADD3 R3, PT, PT, R3, UR4, RZ ;  /* 0x0000000403037c10 */ /* 0x000fca000fffe0ff */
[----:B------:R-:W-:Y:S01]  /*02f0*/  STG.E desc[UR6][R2.64], R11 ;  /* 0x0000000b02007986 */ /* 0x000fe2000c101906 */
[----:B------:R-:W-:Y:S05]  /*0300*/  EXIT ;  /* 0x000000000000794d */ /* 0x000fea0003800000 */
.L_x_2:
[----:B------:R-:W-:-:S00]  /*0310*/  BRA `(.L_x_2) ;  /* 0xfffffffc00fc7947 */ /* 0x000fc0000383ffff */
[----:B------:R-:W-:-:S00]  /*0320*/  NOP ;  /* 0x0000000000007918 */ /* 0x000fc00000000000 */
        /* <DEDUP_REMOVED lines=13> */
.L_x_3:


//--------------------- .nv.shared.reserved.0     --------------------------
	.section	.nv.shared.reserved.0,"aw",@nobits
	.weak		__nv_reservedSMEM_offset_0_alias
	.size		__nv_reservedSMEM_offset_0_alias, 0, 64
	.other		__nv_reservedSMEM_offset_0_alias,@"STO_CUDA_RESERVED_SHARED STV_DEFAULT"
__nv_reservedSMEM_offset_0_alias:
	.zero		0
	.zero		64


//--------------------- .nv.constant0.matmul_ptx  --------------------------
	.section	.nv.constant0.matmul_ptx,"a",@progbits
	.sectionflags	@""
	.align	4
.nv.constant0.matmul_ptx:
	.zero		932


//--------------------- SYMBOLS --------------------------

	.type		.nv.reservedSmem.offset0,@object
	.size		.nv.reservedSmem.offset0,0x4
